//
// Generated by NVIDIA NVVM Compiler
//
// Compiler Build ID: CL-36424714
// Cuda compilation tools, release 13.0, V13.0.88
// Based on NVVM 20.0.0
//

.version 9.0
.target sm_100
.address_size 64

	// .globl	_Z16fib_kernel_plainiPl
.extern .func  (.param .b32 func_retval0) vprintf
(
	.param .b64 vprintf_param_0,
	.param .b64 vprintf_param_1
)
;
.global .align 1 .b8 $str[15] = {84, 104, 114, 101, 97, 100, 73, 100, 120, 58, 32, 37, 100, 10};
.global .align 1 .b8 $str$1[16] = {102, 105, 98, 32, 111, 102, 32, 37, 100, 58, 32, 37, 108, 100, 10};

.visible .entry _Z16fib_kernel_plainiPl(
	.param .u32 _Z16fib_kernel_plainiPl_param_0,
	.param .u64 .ptr .align 1 _Z16fib_kernel_plainiPl_param_1
)
{
	.local .align 16 .b8 	__local_depot0[16];
	.reg .b64 	%SP;
	.reg .b64 	%SPL;
	.reg .pred 	%p<5>;
	.reg .b32 	%r<29>;
	.reg .b64 	%rd<20>;

	mov.u64 	%SPL, __local_depot0;
	cvta.local.u64 	%SP, %SPL;
	ld.param.u32 	%r10, [_Z16fib_kernel_plainiPl_param_0];
	ld.param.u64 	%rd3, [_Z16fib_kernel_plainiPl_param_1];
	add.u64 	%rd4, %SP, 0;
	add.u64 	%rd1, %SPL, 0;
	mov.u32 	%r11, %tid.x;
	mov.u32 	%r12, %ntid.x;
	mov.u32 	%r13, %ctaid.x;
	mad.lo.s32 	%r1, %r12, %r13, %r11;
	shr.s32 	%r14, %r10, 31;
	shr.u32 	%r15, %r14, 27;
	add.s32 	%r16, %r10, %r15;
	shr.s32 	%r17, %r16, 5;
	setp.ge.s32 	%p1, %r1, %r17;
	setp.lt.u32 	%p2, %r10, 2;
	or.pred  	%p3, %p1, %p2;
	@%p3 bra 	$L__BB0_3;
	st.local.u32 	[%rd1], %r1;
	mov.u64 	%rd5, $str;
	cvta.global.u64 	%rd6, %rd5;
	{ // callseq 0, 0
	.param .b64 param0;
	st.param.b64 	[param0], %rd6;
	.param .b64 param1;
	st.param.b64 	[param1], %rd4;
	.param .b32 retval0;
	call.uni (retval0), 
	vprintf, 
	(
	param0, 
	param1
	);
	ld.param.b32 	%r19, [retval0];
	} // callseq 0
	shl.b32 	%r28, %r1, 5;
	or.b32  	%r27, %r28, 2;
	cvta.to.global.u64 	%rd8, %rd3;
	add.s64 	%rd2, %rd8, 16;
	mov.b32 	%r26, 3;
	mov.u64 	%rd14, $str$1;
$L__BB0_2:
	mul.wide.s32 	%rd9, %r28, 8;
	add.s64 	%rd10, %rd2, %rd9;
	add.s32 	%r28, %r28, 2;
	add.s32 	%r21, %r27, 1;
	ld.global.u64 	%rd11, [%rd10+-8];
	ld.global.u64 	%rd12, [%rd10+-16];
	add.s64 	%rd13, %rd12, %rd11;
	st.global.u64 	[%rd10], %rd13;
	st.local.u32 	[%rd1], %r27;
	st.local.u64 	[%rd1+8], %rd13;
	cvta.global.u64 	%rd15, %rd14;
	{ // callseq 1, 0
	.param .b64 param0;
	st.param.b64 	[param0], %rd15;
	.param .b64 param1;
	st.param.b64 	[param1], %rd4;
	.param .b32 retval0;
	call.uni (retval0), 
	vprintf, 
	(
	param0, 
	param1
	);
	ld.param.b32 	%r22, [retval0];
	} // callseq 1
	ld.global.u64 	%rd17, [%rd10];
	ld.global.u64 	%rd18, [%rd10+-8];
	add.s64 	%rd19, %rd18, %rd17;
	st.global.u64 	[%rd10+8], %rd19;
	st.local.u32 	[%rd1], %r21;
	st.local.u64 	[%rd1+8], %rd19;
	{ // callseq 2, 0
	.param .b64 param0;
	st.param.b64 	[param0], %rd15;
	.param .b64 param1;
	st.param.b64 	[param1], %rd4;
	.param .b32 retval0;
	call.uni (retval0), 
	vprintf, 
	(
	param0, 
	param1
	);
	ld.param.b32 	%r24, [retval0];
	} // callseq 2
	add.s32 	%r27, %r27, 2;
	add.s32 	%r26, %r26, 2;
	setp.ne.s32 	%p4, %r26, 33;
	@%p4 bra 	$L__BB0_2;
$L__BB0_3:
	ret;

}


// ===== COMPILED SASS (sm_100) =====

	.target	sm_100

	.elftype	@"ET_EXEC"


//--------------------- .note.nv.tkinfo           --------------------------
	.section	.note.nv.tkinfo,"",@"SHT_NOTE"
	.sectionflags	@"SHF_NOTE_NV_TKINFO"
	.tkinfo
        /*0018*/ 	.word	0x00000002
        /*0030*/ 	.string	""
        /*0030*/ 	.string	"ptxas"
        /*0030*/ 	.string	"Cuda compilation tools, release 13.0, V13.0.88"
        /*0030*/ 	.string	"Build cuda_13.0.r13.0/compiler.36424714_0"
        /*0030*/ 	.string	"-arch sm_100 -m 64 "



//--------------------- .note.nv.cuinfo           --------------------------
	.section	.note.nv.cuinfo,"",@"SHT_NOTE"
	.sectionflags	@"SHF_NOTE_NV_CUINFO"
        /*0018*/ 	.short	0x0002
        /*001a*/ 	.short	0x0064
        /*001c*/ 	.short	0x0082
	.zero		2


//--------------------- .nv.info                  --------------------------
	.section	.nv.info,"",@"SHT_CUDA_INFO"
	.align	4


	//----- nvinfo : EIATTR_REGCOUNT
	.align		4
        /*0000*/ 	.byte	0x04, 0x2f
        /*0002*/ 	.short	(.L_3 - .L_2)
	.align		4
.L_2:
        /*0004*/ 	.word	index@(_Z16fib_kernel_plainiPl)
        /*0008*/ 	.word	0x00000020


	//----- nvinfo : EIATTR_FRAME_SIZE
	.align		4
.L_3:
        /*000c*/ 	.byte	0x04, 0x11
        /*000e*/ 	.short	(.L_5 - .L_4)
	.align		4
.L_4:
        /*0010*/ 	.word	index@(_Z16fib_kernel_plainiPl)
        /*0014*/ 	.word	0x00000010


	//----- nvinfo : EIATTR_MIN_STACK_SIZE
	.align		4
.L_5:
        /*0018*/ 	.byte	0x04, 0x12
        /*001a*/ 	.short	(.L_7 - .L_6)
	.align		4
.L_6:
        /*001c*/ 	.word	index@(_Z16fib_kernel_plainiPl)
        /*0020*/ 	.word	0x00000010
.L_7:


//--------------------- .nv.compat                --------------------------
	.section	.nv.compat,"",@"SHT_CUDA_COMPAT_INFO"
	.align	4
        /*0000*/ 	.byte	0x02, 0x09, 0x00, 0x00, 0x02, 0x02, 0x01, 0x00, 0x02, 0x05, 0x05, 0x00, 0x03, 0x07, 0x01, 0x01
        /*0010*/ 	.byte	0x02, 0x03, 0x00, 0x00, 0x02, 0x06, 0x01, 0x00, 0x04, 0x0b, 0x08, 0x00, 0x09, 0x00, 0x00, 0x00
        /*0020*/ 	.byte	0x00, 0x00, 0x00, 0x00


//--------------------- .nv.info._Z16fib_kernel_plainiPl --------------------------
	.section	.nv.info._Z16fib_kernel_plainiPl,"",@"SHT_CUDA_INFO"
	.sectionflags	@""
	.align	4


	//----- nvinfo : EIATTR_CUDA_API_VERSION
	.align		4
        /*0000*/ 	.byte	0x04, 0x37
        /*0002*/ 	.short	(.L_9 - .L_8)
.L_8:
        /*0004*/ 	.word	0x00000082


	//----- nvinfo : EIATTR_KPARAM_INFO
	.align		4
.L_9:
        /*0008*/ 	.byte	0x04, 0x17
        /*000a*/ 	.short	(.L_11 - .L_10)
.L_10:
        /*000c*/ 	.word	0x00000000
        /*0010*/ 	.short	0x0001
        /*0012*/ 	.short	0x0008
        /*0014*/ 	.byte	0x00, 0xf5, 0x21, 0x00


	//----- nvinfo : EIATTR_KPARAM_INFO
	.align		4
.L_11:
        /*0018*/ 	.byte	0x04, 0x17
        /*001a*/ 	.short	(.L_13 - .L_12)
.L_12:
        /*001c*/ 	.word	0x00000000
        /*0020*/ 	.short	0x0000
        /*0022*/ 	.short	0x0000
        /*0024*/ 	.byte	0x00, 0xf0, 0x11, 0x00


	//----- nvinfo : EIATTR_SPARSE_MMA_MASK
	.align		4
.L_13:
        /*0028*/ 	.byte	0x03, 0x50
        /*002a*/ 	.short	0x0000


	//----- nvinfo : EIATTR_MAXREG_COUNT
	.align		4
        /*002c*/ 	.byte	0x03, 0x1b
        /*002e*/ 	.short	0x00ff


	//----- nvinfo : EIATTR_EXTERNS
	.align		4
        /*0030*/ 	.byte	0x04, 0x0f
        /*0032*/ 	.short	(.L_15 - .L_14)


	//   ....[0]....
	.align		4
.L_14:
        /*0034*/ 	.word	index@(vprintf)


	//----- nvinfo : EIATTR_MERCURY_ISA_VERSION
	.align		4
.L_15:
        /*0038*/ 	.byte	0x03, 0x5f
        /*003a*/ 	.short	0x0101


	//----- nvinfo : EIATTR_VRC_CTA_INIT_COUNT
	.align		4
        /*003c*/ 	.byte	0x02, 0x4a
	.zero		1
	.zero		1


	//----- nvinfo : EIATTR_SYSCALL_OFFSETS
	.align		4
        /*0040*/ 	.byte	0x04, 0x46
        /*0042*/ 	.short	(.L_17 - .L_16)


	//   ....[0]....
.L_16:
        /*0044*/ 	.word	0x000001a0


	//   ....[1]....
        /*0048*/ 	.word	0x000003a0


	//   ....[2]....
        /*004c*/ 	.word	0x000004f0


	//----- nvinfo : EIATTR_EXIT_INSTR_OFFSETS
	.align		4
.L_17:
        /*0050*/ 	.byte	0x04, 0x1c
        /*0052*/ 	.short	(.L_19 - .L_18)


	//   ....[0]....
.L_18:
        /*0054*/ 	.word	0x00000100


	//   ....[1]....
        /*0058*/ 	.word	0x00000530


	//----- nvinfo : EIATTR_CRS_STACK_SIZE
	.align		4
.L_19:
        /*005c*/ 	.byte	0x04, 0x1e
        /*005e*/ 	.short	(.L_21 - .L_20)
.L_20:
        /*0060*/ 	.word	0x00000000


	//----- nvinfo : EIATTR_CBANK_PARAM_SIZE
	.align		4
.L_21:
        /*0064*/ 	.byte	0x03, 0x19
        /*0066*/ 	.short	0x0010


	//----- nvinfo : EIATTR_PARAM_CBANK
	.align		4
        /*0068*/ 	.byte	0x04, 0x0a
        /*006a*/ 	.short	(.L_23 - .L_22)
	.align		4
.L_22:
        /*006c*/ 	.word	index@(.nv.constant0._Z16fib_kernel_plainiPl)
        /*0070*/ 	.short	0x0380
        /*0072*/ 	.short	0x0010


	//----- nvinfo : EIATTR_SW_WAR
	.align		4
.L_23:
        /*0074*/ 	.byte	0x04, 0x36
        /*0076*/ 	.short	(.L_25 - .L_24)
.L_24:
        /*0078*/ 	.word	0x00000008
.L_25:


//--------------------- .nv.callgraph             --------------------------
	.section	.nv.callgraph,"",@"SHT_CUDA_CALLGRAPH"
	.align	4
	.sectionentsize	8
	.align		4
        /*0000*/ 	.word	0x00000000
	.align		4
        /*0004*/ 	.word	0xffffffff
	.align		4
        /*0008*/ 	.word	index@(_Z16fib_kernel_plainiPl)
	.align		4
        /*000c*/ 	.word	index@(vprintf)
	.align		4
        /*0010*/ 	.word	0x00000000
	.align		4
        /*0014*/ 	.word	0xfffffffe
	.align		4
        /*0018*/ 	.word	0x00000000
	.align		4
        /*001c*/ 	.word	0xfffffffd
	.align		4
        /*0020*/ 	.word	0x00000000
	.align		4
        /*0024*/ 	.word	0xfffffffc


//--------------------- .nv.constant4             --------------------------
	.section	.nv.constant4,"a",@progbits
	.align	8
	.align		8
.nv.constant4:
        /*0000*/ 	.dword	vprintf
	.align		8
        /*0008*/ 	.dword	$str
	.align		8
        /*0010*/ 	.dword	$str$1


//--------------------- .text._Z16fib_kernel_plainiPl --------------------------
	.section	.text._Z16fib_kernel_plainiPl,"ax",@progbits
	.align	128
        .global         _Z16fib_kernel_plainiPl
        .type           _Z16fib_kernel_plainiPl,@function
        .size           _Z16fib_kernel_plainiPl,(.L_x_5 - _Z16fib_kernel_plainiPl)
        .other          _Z16fib_kernel_plainiPl,@"STO_CUDA_ENTRY STV_DEFAULT"
_Z16fib_kernel_plainiPl:
.text._Z16fib_kernel_plainiPl:
[----:B------:R-:W0:Y:S01]  /*0000*/  LDC R1, c[0x0][0x37c] ;  /* 0x0000df00ff017b82 */ /* 0x000e220000000800 */
[----:B------:R-:W1:Y:S07]  /*0010*/  S2R R16, SR_TID.X ;  /* 0x0000000000107919 */ /* 0x000e6e0000002100 */
[----:B------:R-:W2:Y:S01]  /*0020*/  LDC R5, c[0x0][0x380] ;  /* 0x0000e000ff057b82 */ /* 0x000ea20000000800 */
[----:B------:R-:W3:Y:S01]  /*0030*/  LDCU UR5, c[0x0][0x2fc] ;  /* 0x00005f80ff0577ac */ /* 0x000ee20008000800 */
[----:B0-----:R-:W-:Y:S01]  /*0040*/  VIADD R1, R1, 0xfffffff0 ;  /* 0xfffffff001017836 */ /* 0x001fe20000000000 */
[----:B------:R-:W1:Y:S01]  /*0050*/  S2R R3, SR_CTAID.X ;  /* 0x0000000000037919 */ /* 0x000e620000002500 */
[----:B------:R-:W1:Y:S01]  /*0060*/  LDCU UR6, c[0x0][0x360] ;  /* 0x00006c00ff0677ac */ /* 0x000e620008000800 */
[----:B------:R-:W0:Y:S01]  /*0070*/  LDCU UR4, c[0x0][0x2f8] ;  /* 0x00005f00ff0477ac */ /* 0x000e220008000800 */
[----:B--2---:R-:W-:-:S02]  /*0080*/  SHF.R.S32.HI R0, RZ, 0x1f, R5 ;  /* 0x0000001fff007819 */ /* 0x004fc40000011405 */
[----:B------:R-:W-:Y:S02]  /*0090*/  ISETP.GE.U32.AND P0, PT, R5, 0x2, PT ;  /* 0x000000020500780c */ /* 0x000fe40003f06070 */
[----:B------:R-:W-:Y:S02]  /*00a0*/  LEA.HI R0, R0, R5, RZ, 0x5 ;  /* 0x0000000500007211 */ /* 0x000fe400078f28ff */
[----:B0-----:R-:W-:Y:S01]  /*00b0*/  IADD3 R22, P1, PT, R1, UR4, RZ ;  /* 0x0000000401167c10 */ /* 0x001fe2000ff3e0ff */
[----:B-1----:R-:W-:Y:S01]  /*00c0*/  IMAD R16, R3, UR6, R16 ;  /* 0x0000000603107c24 */ /* 0x002fe2000f8e0210 */
[----:B------:R-:W-:-:S03]  /*00d0*/  SHF.R.S32.HI R3, RZ, 0x5, R0 ;  /* 0x00000005ff037819 */ /* 0x000fc60000011400 */
[----:B---3--:R-:W-:Y:S01]  /*00e0*/  IMAD.X R2, RZ, RZ, UR5, P1 ;  /* 0x00000005ff027e24 */ /* 0x008fe200088e06ff */
[----:B------:R-:W-:-:S13]  /*00f0*/  ISETP.GE.OR P0, PT, R16, R3, !P0 ;  /* 0x000000031000720c */ /* 0x000fda0004706670 */
[----:B------:R-:W-:Y:S05]  /*0100*/  @P0 EXIT ;  /* 0x000000000000094d */ /* 0x000fea0003800000 */
[----:B------:R-:W-:Y:S01]  /*0110*/  MOV R0, 0x0 ;  /* 0x0000000000007802 */ /* 0x000fe20000000f00 */
[----:B------:R0:W-:Y:S01]  /*0120*/  STL [R1], R16 ;  /* 0x0000001001007387 */ /* 0x0001e20000100800 */
[----:B------:R-:W1:Y:S01]  /*0130*/  LDCU.64 UR4, c[0x4][0x8] ;  /* 0x01000100ff0477ac */ /* 0x000e620008000a00 */
[----:B------:R-:W-:Y:S01]  /*0140*/  IMAD.MOV.U32 R6, RZ, RZ, R22 ;  /* 0x000000ffff067224 */ /* 0x000fe200078e0016 */
[----:B------:R0:W2:Y:S01]  /*0150*/  LDC.64 R8, c[0x4][R0] ;  /* 0x0100000000087b82 */ /* 0x0000a20000000a00 */
[----:B------:R-:W-:Y:S02]  /*0160*/  IMAD.MOV.U32 R7, RZ, RZ, R2 ;  /* 0x000000ffff077224 */ /* 0x000fe400078e0002 */
[----:B-1----:R-:W-:Y:S02]  /*0170*/  IMAD.U32 R4, RZ, RZ, UR4 ;  /* 0x00000004ff047e24 */ /* 0x002fe4000f8e00ff */
[----:B0-----:R-:W-:-:S07]  /*0180*/  IMAD.U32 R5, RZ, RZ, UR5 ;  /* 0x00000005ff057e24 */ /* 0x001fce000f8e00ff */
[----:B------:R-:W-:-:S07]  /*0190*/  LEPC R20, `(.L_x_0) ;  /* 0x000000001014794e */ /* 0x000fce0000000000 */
[----:B--2---:R-:W-:Y:S05]  /*01a0*/  CALL.ABS.NOINC R8 ;  /* 0x0000000008007343 */ /* 0x004fea0003c00000 */
.L_x_0:
[----:B------:R-:W0:Y:S01]  /*01b0*/  LDC.64 R18, c[0x0][0x388] ;  /* 0x0000e200ff127b82 */ /* 0x000e220000000a00 */
[----:B------:R-:W-:Y:S02]  /*01c0*/  IMAD.SHL.U32 R23, R16, 0x20, RZ ;  /* 0x0000002010177824 */ /* 0x000fe400078e00ff */
[----:B------:R-:W-:Y:S02]  /*01d0*/  IMAD.MOV.U32 R24, RZ, RZ, 0x3 ;  /* 0x00000003ff187424 */ /* 0x000fe400078e00ff */
[----:B------:R-:W-:-:S03]  /*01e0*/  VIADD R26, R23, 0x2 ;  /* 0x00000002171a7836 */ /* 0x000fc60000000000 */
[----:B------:R-:W1:Y:S01]  /*01f0*/  LDC.64 R28, c[0x0][0x358] ;  /* 0x0000d600ff1c7b82 */ /* 0x000e620000000a00 */
[----:B0-----:R-:W-:-:S05]  /*0200*/  IADD3 R18, P0, PT, R18, 0x10, RZ ;  /* 0x0000001012127810 */ /* 0x001fca0007f1e0ff */
[----:B------:R-:W-:-:S08]  /*0210*/  IMAD.X R19, RZ, RZ, R19, P0 ;  /* 0x000000ffff137224 */ /* 0x000fd000000e0613 */
.L_x_3:
[C---:B-1----:R-:W-:Y:S01]  /*0220*/  R2UR UR4, R28.reuse ;  /* 0x000000001c0472ca */ /* 0x042fe200000e0000 */
[----:B------:R-:W-:Y:S01]  /*0230*/  IMAD.WIDE R16, R23, 0x8, R18 ;  /* 0x0000000817107825 */ /* 0x000fe200078e0212 */
[C---:B------:R-:W-:Y:S02]  /*0240*/  R2UR UR5, R29.reuse ;  /* 0x000000001d0572ca */ /* 0x040fe400000e0000 */
[----:B------:R-:W-:Y:S02]  /*0250*/  R2UR UR6, R28 ;  /* 0x000000001c0672ca */ /* 0x000fe400000e0000 */
[----:B------:R-:W-:-:S09]  /*0260*/  R2UR UR7, R29 ;  /* 0x000000001d0772ca */ /* 0x000fd200000e0000 */
[----:B------:R-:W2:Y:S01]  /*0270*/  LDG.E.64 R4, desc[UR4][R16.64+-0x8] ;  /* 0xfffff80410047981 */ /* 0x000ea2000c1e1b00 */
[----:B------:R-:W-:Y:S01]  /*0280*/  MOV R8, 0x0 ;  /* 0x0000000000087802 */ /* 0x000fe20000000f00 */
[----:B------:R-:W0:Y:S02]  /*0290*/  LDCU.64 UR4, c[0x4][0x10] ;  /* 0x01000200ff0477ac */ /* 0x000e240008000a00 */
[----:B------:R-:W2:Y:S01]  /*02a0*/  LDG.E.64 R6, desc[UR6][R16.64+-0x10] ;  /* 0xfffff00610067981 */ /* 0x000ea2000c1e1b00 */
[----:B------:R-:W-:Y:S02]  /*02b0*/  VIADD R24, R24, 0x2 ;  /* 0x0000000218187836 */ /* 0x000fe40000000000 */
[----:B------:R-:W1:Y:S01]  /*02c0*/  LDC.64 R8, c[0x4][R8] ;  /* 0x0100000008087b82 */ /* 0x000e620000000a00 */
[----:B------:R3:W-:Y:S01]  /*02d0*/  STL [R1], R26 ;  /* 0x0000001a01007387 */ /* 0x0007e20000100800 */
[----:B------:R-:W-:Y:S01]  /*02e0*/  VIADD R23, R23, 0x2 ;  /* 0x0000000217177836 */ /* 0x000fe20000000000 */
[----:B--2---:R-:W-:Y:S01]  /*02f0*/  IADD3 R10, P0, PT, R4, R6, RZ ;  /* 0x00000006040a7210 */ /* 0x004fe20007f1e0ff */
[----:B0-----:R-:W-:-:S02]  /*0300*/  IMAD.U32 R4, RZ, RZ, UR4 ;  /* 0x00000004ff047e24 */ /* 0x001fc4000f8e00ff */
[----:B------:R-:W-:Y:S02]  /*0310*/  IMAD.MOV.U32 R6, RZ, RZ, R22 ;  /* 0x000000ffff067224 */ /* 0x000fe400078e0016 */
[----:B------:R-:W-:Y:S01]  /*0320*/  IMAD.X R11, R5, 0x1, R7, P0 ;  /* 0x00000001050b7824 */ /* 0x000fe200000e0607 */
[----:B------:R-:W-:Y:S01]  /*0330*/  ISETP.NE.AND P0, PT, R24, 0x21, PT ;  /* 0x000000211800780c */ /* 0x000fe20003f05270 */
[----:B------:R-:W-:Y:S02]  /*0340*/  IMAD.U32 R5, RZ, RZ, UR5 ;  /* 0x00000005ff057e24 */ /* 0x000fe4000f8e00ff */
[----:B------:R-:W-:Y:S01]  /*0350*/  IMAD.MOV.U32 R7, RZ, RZ, R2 ;  /* 0x000000ffff077224 */ /* 0x000fe200078e0002 */
[----:B------:R3:W-:Y:S01]  /*0360*/  STG.E.64 desc[UR6][R16.64], R10 ;  /* 0x0000000a10007986 */ /* 0x0007e2000c101b06 */
[----:B------:R-:W-:-:S03]  /*0370*/  P2R R25, PR, RZ, 0x1 ;  /* 0x00000001ff197803 */ /* 0x000fc60000000000 */
[----:B-1----:R3:W-:Y:S05]  /*0380*/  STL.64 [R1+0x8], R10 ;  /* 0x0000080a01007387 */ /* 0x0027ea0000100a00 */
[----:B------:R-:W-:-:S07]  /*0390*/  LEPC R20, `(.L_x_1) ;  /* 0x000000001014794e */ /* 0x000fce0000000000 */
[----:B---3--:R-:W-:Y:S05]  /*03a0*/  CALL.ABS.NOINC R8 ;  /* 0x0000000008007343 */ /* 0x008fea0003c00000 */
.L_x_1:
[C---:B------:R-:W-:Y:S02]  /*03b0*/  R2UR UR4, R28.reuse ;  /* 0x000000001c0472ca */ /* 0x040fe400000e0000 */
[C---:B------:R-:W-:Y:S02]  /*03c0*/  R2UR UR5, R29.reuse ;  /* 0x000000001d0572ca */ /* 0x040fe400000e0000 */
[----:B------:R-:W-:Y:S02]  /*03d0*/  R2UR UR6, R28 ;  /* 0x000000001c0672ca */ /* 0x000fe400000e0000 */
[----:B------:R-:W-:-:S09]  /*03e0*/  R2UR UR7, R29 ;  /* 0x000000001d0772ca */ /* 0x000fd200000e0000 */
[----:B------:R-:W2:Y:S01]  /*03f0*/  LDG.E.64 R4, desc[UR4][R16.64] ;  /* 0x0000000410047981 */ /* 0x000ea2000c1e1b00 */
[----:B------:R-:W-:Y:S01]  /*0400*/  MOV R8, 0x0 ;  /* 0x0000000000087802 */ /* 0x000fe20000000f00 */
[----:B------:R-:W-:Y:S01]  /*0410*/  VIADD R0, R26, 0x1 ;  /* 0x000000011a007836 */ /* 0x000fe20000000000 */
[----:B------:R-:W0:Y:S01]  /*0420*/  LDCU.64 UR4, c[0x4][0x10] ;  /* 0x01000200ff0477ac */ /* 0x000e220008000a00 */
[----:B------:R-:W2:Y:S03]  /*0430*/  LDG.E.64 R6, desc[UR6][R16.64+-0x8] ;  /* 0xfffff80610067981 */ /* 0x000ea6000c1e1b00 */
[----:B------:R-:W1:Y:S01]  /*0440*/  LDC.64 R8, c[0x4][R8] ;  /* 0x0100000008087b82 */ /* 0x000e620000000a00 */
[----:B------:R3:W-:Y:S01]  /*0450*/  STL [R1], R0 ;  /* 0x0000000001007387 */ /* 0x0007e20000100800 */
[----:B--2---:R-:W-:Y:S01]  /*0460*/  IADD3 R10, P0, PT, R4, R6, RZ ;  /* 0x00000006040a7210 */ /* 0x004fe20007f1e0ff */
[----:B0-----:R-:W-:-:S02]  /*0470*/  IMAD.U32 R4, RZ, RZ, UR4 ;  /* 0x00000004ff047e24 */ /* 0x001fc4000f8e00ff */
[----:B------:R-:W-:Y:S02]  /*0480*/  IMAD.MOV.U32 R6, RZ, RZ, R22 ;  /* 0x000000ffff067224 */ /* 0x000fe400078e0016 */
[----:B------:R-:W-:Y:S02]  /*0490*/  IMAD.X R11, R5, 0x1, R7, P0 ;  /* 0x00000001050b7824 */ /* 0x000fe400000e0607 */
[----:B------:R-:W-:Y:S02]  /*04a0*/  IMAD.U32 R5, RZ, RZ, UR5 ;  /* 0x00000005ff057e24 */ /* 0x000fe4000f8e00ff */
[----:B------:R-:W-:Y:S01]  /*04b0*/  IMAD.MOV.U32 R7, RZ, RZ, R2 ;  /* 0x000000ffff077224 */ /* 0x000fe200078e0002 */
[----:B------:R3:W-:Y:S04]  /*04c0*/  STG.E.64 desc[UR6][R16.64+0x8], R10 ;  /* 0x0000080a10007986 */ /* 0x0007e8000c101b06 */
[----:B-1----:R3:W-:Y:S02]  /*04d0*/  STL.64 [R1+0x8], R10 ;  /* 0x0000080a01007387 */ /* 0x0027e40000100a00 */
[----:B------:R-:W-:-:S07]  /*04e0*/  LEPC R20, `(.L_x_2) ;  /* 0x000000001014794e */ /* 0x000fce0000000000 */
[----:B---3--:R-:W-:Y:S05]  /*04f0*/  CALL.ABS.NOINC R8 ;  /* 0x0000000008007343 */ /* 0x008fea0003c00000 */
.L_x_2:
[----:B------:R-:W-:Y:S01]  /*0500*/  ISETP.NE.AND P6, PT, R25, RZ, PT ;  /* 0x000000ff1900720c */ /* 0x000fe20003fc5270 */
[----:B------:R-:W-:-:S12]  /*0510*/  VIADD R26, R26, 0x2 ;  /* 0x000000021a1a7836 */ /* 0x000fd80000000000 */
[----:B------:R-:W-:Y:S05]  /*0520*/  @P6 BRA `(.L_x_3) ;  /* 0xfffffffc003c6947 */ /* 0x000fea000383ffff */
[----:B------:R-:W-:Y:S05]  /*0530*/  EXIT ;  /* 0x000000000000794d */ /* 0x000fea0003800000 */
.L_x_4:
[----:B------:R-:W-:-:S00]  /*0540*/  BRA `(.L_x_4) ;  /* 0xfffffffc00fc7947 */ /* 0x000fc0000383ffff */
[----:B------:R-:W-:-:S00]  /*0550*/  NOP ;  /* 0x0000000000007918 */ /* 0x000fc00000000000 */
        /* <DEDUP_REMOVED lines=10> */
.L_x_5:


//--------------------- .nv.global.init           --------------------------
	.section	.nv.global.init,"aw",@progbits
.nv.global.init:
	.type		$str,@object
	.size		$str,($str$1 - $str)
$str:
        /*0000*/ 	.byte	0x54, 0x68, 0x72, 0x65, 0x61, 0x64, 0x49, 0x64, 0x78, 0x3a, 0x20, 0x25, 0x64, 0x0a, 0x00
	.type		$str$1,@object
	.size		$str$1,(.L_1 - $str$1)
$str$1:
        /*000f*/ 	.byte	0x66, 0x69, 0x62, 0x20, 0x6f, 0x66, 0x20, 0x25, 0x64, 0x3a, 0x20, 0x25, 0x6c, 0x64, 0x0a, 0x00
.L_1:


//--------------------- .nv.shared.reserved.0     --------------------------
	.section	.nv.shared.reserved.0,"aw",@nobits
	.weak		__nv_reservedSMEM_offset_0_alias
	.size		__nv_reservedSMEM_offset_0_alias, 0, 64
	.other		__nv_reservedSMEM_offset_0_alias,@"STO_CUDA_RESERVED_SHARED STV_DEFAULT"
__nv_reservedSMEM_offset_0_alias:
	.zero		0
	.zero		64


//--------------------- .nv.constant0._Z16fib_kernel_plainiPl --------------------------
	.section	.nv.constant0._Z16fib_kernel_plainiPl,"a",@progbits
	.sectionflags	@""
	.align	4
.nv.constant0._Z16fib_kernel_plainiPl:
	.zero		912


//--------------------- SYMBOLS --------------------------

	.type		.nv.reservedSmem.offset0,@object
	.size		.nv.reservedSmem.offset0,0x4
	.type		vprintf,@function
